	.headerflags	@"EF_CUDA_TEXMODE_UNIFIED EF_CUDA_64BIT_ADDRESS EF_CUDA_SM86 EF_CUDA_VIRTUAL_SM(EF_CUDA_SM86)"
	.elftype	@"ET_EXEC"


//--------------------- .nv.info                  --------------------------
	.section	.nv.info,"",@"SHT_CUDA_INFO"
	.align	4


	//----- nvinfo : EIATTR_REGCOUNT
	.align		4
        /*0000*/ 	.byte	0x04, 0x2f
        /*0002*/ 	.short	(.L_1 - .L_0)
	.align		4
.L_0:
        /*0004*/ 	.word	index@(triton_mm)
        /*0008*/ 	.word	0x00000028


	//----- nvinfo : EIATTR_MIN_STACK_SIZE
	.align		4
.L_1:
        /*000c*/ 	.byte	0x04, 0x12
        /*000e*/ 	.short	(.L_3 - .L_2)
	.align		4
.L_2:
        /*0010*/ 	.word	index@(triton_mm)
        /*0014*/ 	.word	0x00000000


	//----- nvinfo : EIATTR_FRAME_SIZE
	.align		4
.L_3:
        /*0018*/ 	.byte	0x04, 0x11
        /*001a*/ 	.short	(.L_5 - .L_4)
	.align		4
.L_4:
        /*001c*/ 	.word	index@(triton_mm)
        /*0020*/ 	.word	0x00000000


	//----- nvinfo : EIATTR_MIN_STACK_SIZE
	.align		4
.L_5:
        /*0024*/ 	.byte	0x04, 0x12
        /*0026*/ 	.short	(.L_7 - .L_6)
	.align		4
.L_6:
        /*0028*/ 	.word	index@(triton_mm)
        /*002c*/ 	.word	0x00000000
.L_7:


//--------------------- .nv.info.triton_mm        --------------------------
	.section	.nv.info.triton_mm,"",@"SHT_CUDA_INFO"
	.sectionflags	@""
	.align	4


	//----- nvinfo : EIATTR_CUDA_API_VERSION
	.align		4
        /*0000*/ 	.byte	0x04, 0x37
        /*0002*/ 	.short	(.L_9 - .L_8)
.L_8:
        /*0004*/ 	.word	0x0000007c


	//----- nvinfo : EIATTR_SW2861232_WAR
	.align		4
.L_9:
        /*0008*/ 	.byte	0x01, 0x35
	.zero		2


	//----- nvinfo : EIATTR_PARAM_CBANK
	.align		4
        /*000c*/ 	.byte	0x04, 0x0a
        /*000e*/ 	.short	(.L_11 - .L_10)
	.align		4
.L_10:
        /*0010*/ 	.word	index@(.nv.constant0.triton_mm)
        /*0014*/ 	.short	0x0160
        /*0016*/ 	.short	0x0020


	//----- nvinfo : EIATTR_CBANK_PARAM_SIZE
	.align		4
.L_11:
        /*0018*/ 	.byte	0x03, 0x19
        /*001a*/ 	.short	0x0020


	//----- nvinfo : EIATTR_KPARAM_INFO
	.align		4
        /*001c*/ 	.byte	0x04, 0x17
        /*001e*/ 	.short	(.L_13 - .L_12)
.L_12:
        /*0020*/ 	.word	0x00000000
        /*0024*/ 	.short	0x0003
        /*0026*/ 	.short	0x0018
        /*0028*/ 	.byte	0x00, 0xf4, 0x21, 0x00


	//----- nvinfo : EIATTR_KPARAM_INFO
	.align		4
.L_13:
        /*002c*/ 	.byte	0x04, 0x17
        /*002e*/ 	.short	(.L_15 - .L_14)
.L_14:
        /*0030*/ 	.word	0x00000000
        /*0034*/ 	.short	0x0002
        /*0036*/ 	.short	0x0010
        /*0038*/ 	.byte	0x00, 0xf4, 0x21, 0x00


	//----- nvinfo : EIATTR_KPARAM_INFO
	.align		4
.L_15:
        /*003c*/ 	.byte	0x04, 0x17
        /*003e*/ 	.short	(.L_17 - .L_16)
.L_16:
        /*0040*/ 	.word	0x00000000
        /*0044*/ 	.short	0x0001
        /*0046*/ 	.short	0x0008
        /*0048*/ 	.byte	0x00, 0xf4, 0x21, 0x00


	//----- nvinfo : EIATTR_KPARAM_INFO
	.align		4
.L_17:
        /*004c*/ 	.byte	0x04, 0x17
        /*004e*/ 	.short	(.L_19 - .L_18)
.L_18:
        /*0050*/ 	.word	0x00000000
        /*0054*/ 	.short	0x0000
        /*0056*/ 	.short	0x0000
        /*0058*/ 	.byte	0x00, 0xf4, 0x21, 0x00


	//----- nvinfo : EIATTR_MAXREG_COUNT
	.align		4
.L_19:
        /*005c*/ 	.byte	0x03, 0x1b
        /*005e*/ 	.short	0x00ff


	//----- nvinfo : EIATTR_EXIT_INSTR_OFFSETS
	.align		4
        /*0060*/ 	.byte	0x04, 0x1c
        /*0062*/ 	.short	(.L_21 - .L_20)


	//   ....[0]....
.L_20:
        /*0064*/ 	.word	0x00001640


	//   ....[1]....
        /*0068*/ 	.word	0x00001690


	//----- nvinfo : EIATTR_REQNTID
	.align		4
.L_21:
        /*006c*/ 	.byte	0x04, 0x10
        /*006e*/ 	.short	(.L_23 - .L_22)
.L_22:
        /*0070*/ 	.word	0x00000100
        /*0074*/ 	.word	0x00000001
        /*0078*/ 	.word	0x00000001
.L_23:


//--------------------- .nv.callgraph             --------------------------
	.section	.nv.callgraph,"",@"SHT_CUDA_CALLGRAPH"
	.align	4
	.sectionentsize	8
	.align		4
        /*0000*/ 	.word	0x00000000
	.align		4
        /*0004*/ 	.word	0xffffffff
	.align		4
        /*0008*/ 	.word	0x00000000
	.align		4
        /*000c*/ 	.word	0xfffffffe
	.align		4
        /*0010*/ 	.word	0x00000000
	.align		4
        /*0014*/ 	.word	0xfffffffd
	.align		4
        /*0018*/ 	.word	0x00000000
	.align		4
        /*001c*/ 	.word	0xfffffffc


//--------------------- .nv.rel.action            --------------------------
	.section	.nv.rel.action,"",@"SHT_CUDA_RELOCINFO"
	.align	8
	.sectionentsize	8
        /*0000*/ 	.byte	0x73, 0x00, 0x00, 0x00, 0x00, 0x00, 0x00, 0x00, 0x00, 0x00, 0x00, 0x11, 0x25, 0x00, 0x05, 0x36


//--------------------- .nv.constant0.triton_mm   --------------------------
	.section	.nv.constant0.triton_mm,"a",@progbits
	.sectionflags	@""
	.align	4
.nv.constant0.triton_mm:
	.zero		384


//--------------------- .text.triton_mm           --------------------------
	.section	.text.triton_mm,"ax",@progbits
	.sectionflags	@"SHF_BARRIERS=1"
	.sectioninfo	@"SHI_REGISTERS=40"
	.align	128
        .global         triton_mm
        .type           triton_mm,@function
        .size           triton_mm,(.L_x_2 - triton_mm)
        .other          triton_mm,@"STO_CUDA_ENTRY STV_DEFAULT"
triton_mm:
.text.triton_mm:
[----:B------:R-:W-:Y:S02]  /*0000*/  IMAD.MOV.U32 R1, RZ, RZ, c[0x0][0x28] ;  /* 0x00000a00ff017624 */ /* 0x000fe400078e00ff */
[----:B------:R-:W1:Y:S01]  /*0010*/  S2R R9, SR_CTAID.X ;  /* 0x0000000000097919 */ /* 0x000e620000002500 */
[----:B------:R-:W-:Y:S01]  /*0020*/  IMAD.MOV.U32 R5, RZ, RZ, -0x8 ;  /* 0xfffffff8ff057424 */ /* 0x000fe200078e00ff */
[----:B------:R-:W-:Y:S01]  /*0030*/  ULDC.64 UR4, c[0x0][0x118] ;  /* 0x0000460000047ab9 */ /* 0x000fe20000000a00 */
[----:B------:R-:W-:Y:S01]  /*0040*/  IMAD.MOV.U32 R35, RZ, RZ, 0x3 ;  /* 0x00000003ff237424 */ /* 0x000fe200078e00ff */
[----:B------:R-:W-:Y:S01]  /*0050*/  CS2R R14, SRZ ;  /* 0x00000000000e7805 */ /* 0x000fe2000001ff00 */
[----:B------:R-:W-:Y:S02]  /*0060*/  IMAD.MOV.U32 R36, RZ, RZ, -0x1 ;  /* 0xffffffffff247424 */ /* 0x000fe400078e00ff */
[----:B-1----:R-:W-:Y:S01]  /*0070*/  IMAD.HI R0, R9, 0x2aaaaaab, RZ ;  /* 0x2aaaaaab09007827 */ /* 0x002fe200078e02ff */
[----:B------:R-:W-:-:S04]  /*0080*/  IABS R8, R9 ;  /* 0x0000000900087213 */ /* 0x000fc80000000000 */
[----:B------:R-:W-:-:S04]  /*0090*/  SHF.R.U32.HI R3, RZ, 0x1f, R0 ;  /* 0x0000001fff037819 */ /* 0x000fc80000011600 */
[----:B------:R-:W-:-:S05]  /*00a0*/  LEA.HI.SX32 R0, R0, R3, 0x19 ;  /* 0x0000000300007211 */ /* 0x000fca00078fcaff */
[C---:B------:R-:W-:Y:S02]  /*00b0*/  IMAD R2, R0.reuse, R5, 0x41 ;  /* 0x0000004100027424 */ /* 0x040fe400078e0205 */
[----:B------:R-:W-:-:S03]  /*00c0*/  IMAD R7, R0, -0x300, R9 ;  /* 0xfffffd0000077824 */ /* 0x000fc600078e0209 */
[----:B------:R-:W-:Y:S02]  /*00d0*/  IMNMX R4, R2, 0x8, PT ;  /* 0x0000000802047817 */ /* 0x000fe40003800200 */
[----:B------:R-:W-:Y:S02]  /*00e0*/  IABS R12, R7 ;  /* 0x00000007000c7213 */ /* 0x000fe40000000000 */
[-C--:B------:R-:W-:Y:S02]  /*00f0*/  IABS R11, R4.reuse ;  /* 0x00000004000b7213 */ /* 0x080fe40000000000 */
[-C--:B------:R-:W-:Y:S02]  /*0100*/  IABS R10, R4.reuse ;  /* 0x00000004000a7213 */ /* 0x080fe40000000000 */
[----:B------:R-:W1:Y:S01]  /*0110*/  I2F.RP R5, R11 ;  /* 0x0000000b00057306 */ /* 0x000e620000209400 */
[----:B------:R-:W-:-:S04]  /*0120*/  LOP3.LUT R7, R7, R4, RZ, 0x3c, !PT ;  /* 0x0000000407077212 */ /* 0x000fc800078e3cff */
[----:B------:R-:W-:-:S03]  /*0130*/  ISETP.GE.AND P2, PT, R7, RZ, PT ;  /* 0x000000ff0700720c */ /* 0x000fc60003f46270 */
[----:B-1----:R-:W1:Y:S02]  /*0140*/  MUFU.RCP R5, R5 ;  /* 0x0000000500057308 */ /* 0x002e640000001000 */
[----:B-1----:R-:W-:-:S06]  /*0150*/  IADD3 R2, R5, 0xffffffe, RZ ;  /* 0x0ffffffe05027810 */ /* 0x002fcc0007ffe0ff */
[----:B------:R1:W2:Y:S02]  /*0160*/  F2I.FTZ.U32.TRUNC.NTZ R3, R2 ;  /* 0x0000000200037305 */ /* 0x0002a4000021f000 */
[----:B-1----:R-:W-:Y:S02]  /*0170*/  IMAD.MOV.U32 R2, RZ, RZ, RZ ;  /* 0x000000ffff027224 */ /* 0x002fe400078e00ff */
[----:B--2---:R-:W-:-:S04]  /*0180*/  IMAD.MOV R6, RZ, RZ, -R3 ;  /* 0x000000ffff067224 */ /* 0x004fc800078e0a03 */
[----:B------:R-:W-:Y:S02]  /*0190*/  IMAD R13, R6, R11, RZ ;  /* 0x0000000b060d7224 */ /* 0x000fe400078e02ff */
[----:B------:R-:W-:Y:S02]  /*01a0*/  IMAD.MOV.U32 R6, RZ, RZ, R8 ;  /* 0x000000ffff067224 */ /* 0x000fe400078e0008 */
[----:B------:R-:W-:-:S04]  /*01b0*/  IMAD.HI.U32 R3, R3, R13, R2 ;  /* 0x0000000d03037227 */ /* 0x000fc800078e0002 */
[----:B------:R-:W-:Y:S02]  /*01c0*/  IMAD.MOV.U32 R8, RZ, RZ, R12 ;  /* 0x000000ffff087224 */ /* 0x000fe400078e000c */
[----:B------:R-:W-:Y:S02]  /*01d0*/  IMAD.MOV R13, RZ, RZ, -R10 ;  /* 0x000000ffff0d7224 */ /* 0x000fe400078e0a0a */
[----:B------:R-:W-:-:S04]  /*01e0*/  IMAD.HI.U32 R2, R3, R6, RZ ;  /* 0x0000000603027227 */ /* 0x000fc800078e00ff */
[----:B------:R-:W-:Y:S02]  /*01f0*/  IMAD.HI.U32 R5, R3, R8, RZ ;  /* 0x0000000803057227 */ /* 0x000fe400078e00ff */
[----:B------:R-:W1:Y:S02]  /*0200*/  S2R R3, SR_TID.X ;  /* 0x0000000000037919 */ /* 0x000e640000002100 */
[-C--:B------:R-:W-:Y:S02]  /*0210*/  IMAD R2, R2, R13.reuse, R6 ;  /* 0x0000000d02027224 */ /* 0x080fe400078e0206 */
[----:B------:R-:W-:-:S03]  /*0220*/  IMAD R6, R5, R13, R8 ;  /* 0x0000000d05067224 */ /* 0x000fc600078e0208 */
[C---:B------:R-:W-:Y:S02]  /*0230*/  ISETP.GT.U32.AND P1, PT, R11.reuse, R2, PT ;  /* 0x000000020b00720c */ /* 0x040fe40003f24070 */
[----:B------:R-:W-:-:S11]  /*0240*/  ISETP.GT.U32.AND P0, PT, R11, R6, PT ;  /* 0x000000060b00720c */ /* 0x000fd60003f04070 */
[--C-:B------:R-:W-:Y:S01]  /*0250*/  @!P1 IMAD.IADD R2, R2, 0x1, -R11.reuse ;  /* 0x0000000102029824 */ /* 0x100fe200078e0a0b */
[----:B------:R-:W-:Y:S01]  /*0260*/  ISETP.GE.AND P1, PT, R9, RZ, PT ;  /* 0x000000ff0900720c */ /* 0x000fe20003f26270 */
[----:B------:R-:W-:Y:S01]  /*0270*/  @!P0 IMAD.IADD R6, R6, 0x1, -R11 ;  /* 0x0000000106068824 */ /* 0x000fe200078e0a0b */
[----:B------:R-:W-:Y:S01]  /*0280*/  @!P0 IADD3 R5, R5, 0x1, RZ ;  /* 0x0000000105058810 */ /* 0x000fe20007ffe0ff */
[----:B-1----:R-:W-:Y:S01]  /*0290*/  IMAD.SHL.U32 R22, R3, 0x8, RZ ;  /* 0x0000000803167824 */ /* 0x002fe200078e00ff */
[----:B------:R-:W-:Y:S01]  /*02a0*/  ISETP.GT.U32.AND P4, PT, R11, R2, PT ;  /* 0x000000020b00720c */ /* 0x000fe20003f84070 */
[C---:B------:R-:W-:Y:S01]  /*02b0*/  IMAD.SHL.U32 R23, R3.reuse, 0x4, RZ ;  /* 0x0000000403177824 */ /* 0x040fe200078e00ff */
[----:B------:R-:W-:Y:S02]  /*02c0*/  ISETP.GE.U32.AND P3, PT, R6, R11, PT ;  /* 0x0000000b0600720c */ /* 0x000fe40003f66070 */
[----:B------:R-:W-:Y:S02]  /*02d0*/  ISETP.NE.AND P0, PT, R4, RZ, PT ;  /* 0x000000ff0400720c */ /* 0x000fe40003f05270 */
[----:B------:R-:W-:-:S02]  /*02e0*/  LOP3.LUT R26, R3, 0x80, RZ, 0xc0, !PT ;  /* 0x00000080031a7812 */ /* 0x000fc400078ec0ff */
[----:B------:R-:W-:Y:S02]  /*02f0*/  SHF.R.U32.HI R27, RZ, 0x3, R3 ;  /* 0x00000003ff1b7819 */ /* 0x000fe40000011603 */
[----:B------:R-:W-:Y:S02]  /*0300*/  SHF.R.U32.HI R9, RZ, 0x2, R26 ;  /* 0x00000002ff097819 */ /* 0x000fe4000001161a */
[----:B------:R-:W-:Y:S01]  /*0310*/  SGXT.U32 R27, R27, 0x5 ;  /* 0x000000051b1b781a */ /* 0x000fe20000000000 */
[----:B------:R-:W-:Y:S01]  /*0320*/  @!P4 IMAD.IADD R2, R2, 0x1, -R11 ;  /* 0x000000010202c824 */ /* 0x000fe200078e0a0b */
[----:B------:R-:W-:Y:S02]  /*0330*/  LOP3.LUT R11, R3, 0xf, RZ, 0xc0, !PT ;  /* 0x0000000f030b7812 */ /* 0x000fe400078ec0ff */
[----:B------:R-:W-:Y:S01]  /*0340*/  @P3 IADD3 R5, R5, 0x1, RZ ;  /* 0x0000000105053810 */ /* 0x000fe20007ffe0ff */
[----:B------:R-:W-:-:S04]  /*0350*/  @!P1 IMAD.MOV R2, RZ, RZ, -R2 ;  /* 0x000000ffff029224 */ /* 0x000fc800078e0a02 */
[----:B------:R-:W-:Y:S01]  /*0360*/  IMAD.MOV.U32 R6, RZ, RZ, R5 ;  /* 0x000000ffff067224 */ /* 0x000fe200078e0005 */
[----:B------:R-:W-:Y:S02]  /*0370*/  LOP3.LUT R5, RZ, R4, RZ, 0x33, !PT ;  /* 0x00000004ff057212 */ /* 0x000fe400078e33ff */
[----:B------:R-:W-:Y:S01]  /*0380*/  LOP3.LUT R4, R3, 0x20, RZ, 0xc0, !PT ;  /* 0x0000002003047812 */ /* 0x000fe200078ec0ff */
[----:B------:R-:W-:Y:S01]  /*0390*/  @!P2 IMAD.MOV R6, RZ, RZ, -R6 ;  /* 0x000000ffff06a224 */ /* 0x000fe200078e0a06 */
[C---:B------:R-:W-:Y:S02]  /*03a0*/  SEL R7, R5.reuse, R2, !P0 ;  /* 0x0000000205077207 */ /* 0x040fe40004000000 */
[----:B------:R-:W-:Y:S02]  /*03b0*/  SHF.R.U32.HI R28, RZ, 0x2, R4 ;  /* 0x00000002ff1c7819 */ /* 0x000fe40000011604 */
[----:B------:R-:W-:Y:S01]  /*03c0*/  SEL R5, R5, R6, !P0 ;  /* 0x0000000605057207 */ /* 0x000fe20004000000 */
[----:B------:R-:W-:Y:S01]  /*03d0*/  IMAD R2, R0, 0x8, R7 ;  /* 0x0000000800027824 */ /* 0x000fe200078e0207 */
[----:B------:R-:W-:-:S02]  /*03e0*/  SHF.R.U32.HI R6, RZ, 0x2, R3 ;  /* 0x00000002ff067819 */ /* 0x000fc40000011603 */
[----:B------:R-:W-:Y:S01]  /*03f0*/  SHF.R.U32.HI R4, RZ, 0x1, R4 ;  /* 0x00000001ff047819 */ /* 0x000fe20000011604 */
[----:B------:R-:W-:Y:S01]  /*0400*/  IMAD.SHL.U32 R2, R2, 0x40, RZ ;  /* 0x0000004002027824 */ /* 0x000fe200078e00ff */
[--C-:B------:R-:W-:Y:S01]  /*0410*/  LOP3.LUT R7, R9, 0x17, R6.reuse, 0xf8, !PT ;  /* 0x0000001709077812 */ /* 0x100fe200078ef806 */
[----:B------:R-:W-:Y:S01]  /*0420*/  IMAD.SHL.U32 R0, R5, 0x20, RZ ;  /* 0x0000002005007824 */ /* 0x000fe200078e00ff */
[----:B------:R-:W-:Y:S02]  /*0430*/  LOP3.LUT R6, R11, 0x10, R6, 0xf8, !PT ;  /* 0x000000100b067812 */ /* 0x000fe400078ef806 */
[----:B------:R-:W-:Y:S02]  /*0440*/  LOP3.LUT R21, R7, R28, RZ, 0xfc, !PT ;  /* 0x0000001c07157212 */ /* 0x000fe400078efcff */
[----:B------:R-:W-:Y:S02]  /*0450*/  LOP3.LUT R7, R0, R27, RZ, 0xfc, !PT ;  /* 0x0000001b00077212 */ /* 0x000fe400078efcff */
[----:B------:R-:W-:-:S02]  /*0460*/  LOP3.LUT R5, R2, R21, RZ, 0xfc, !PT ;  /* 0x0000001502057212 */ /* 0x000fc400078efcff */
[----:B------:R-:W-:Y:S01]  /*0470*/  LOP3.LUT R12, R6, R9, RZ, 0xfc, !PT ;  /* 0x00000009060c7212 */ /* 0x000fe200078efcff */
[----:B------:R-:W-:Y:S01]  /*0480*/  IMAD.HI R10, R7, 0x2aaaaaab, RZ ;  /* 0x2aaaaaab070a7827 */ /* 0x000fe200078e02ff */
[----:B------:R-:W-:Y:S02]  /*0490*/  LOP3.LUT R9, R22, 0x18, RZ, 0xc0, !PT ;  /* 0x0000001816097812 */ /* 0x000fe400078ec0ff */
[----:B------:R-:W-:Y:S01]  /*04a0*/  LOP3.LUT R6, R23, 0x1c, RZ, 0xc0, !PT ;  /* 0x0000001c17067812 */ /* 0x000fe200078ec0ff */
[----:B------:R-:W-:Y:S01]  /*04b0*/  IMAD.HI R8, R5, 0x7f807f81, RZ ;  /* 0x7f807f8105087827 */ /* 0x000fe200078e02ff */
[----:B------:R-:W-:Y:S02]  /*04c0*/  SHF.R.U32.HI R13, RZ, 0x1f, R10 ;  /* 0x0000001fff0d7819 */ /* 0x000fe4000001160a */
[----:B------:R-:W-:Y:S02]  /*04d0*/  LOP3.LUT R4, R4, 0x1c, R23, 0x78, !PT ;  /* 0x0000001c04047812 */ /* 0x000fe400078e7817 */
[----:B------:R-:W-:-:S02]  /*04e0*/  SHF.R.U32.HI R11, RZ, 0x1f, R8 ;  /* 0x0000001fff0b7819 */ /* 0x000fc40000011608 */
[----:B------:R-:W-:Y:S01]  /*04f0*/  LEA.HI R10, R10, R13, RZ, 0x17 ;  /* 0x0000000d0a0a7211 */ /* 0x000fe200078fb8ff */
[----:B------:R-:W-:Y:S01]  /*0500*/  IMAD R20, R27, 0x20, R4 ;  /* 0x000000201b147824 */ /* 0x000fe200078e0204 */
[----:B------:R-:W-:Y:S02]  /*0510*/  LEA.HI.SX32 R8, R8, R11, 0x15 ;  /* 0x0000000b08087211 */ /* 0x000fe400078faaff */
[----:B------:R-:W-:Y:S01]  /*0520*/  LOP3.LUT R11, R23, 0x10, R3, 0x48, !PT ;  /* 0x00000010170b7812 */ /* 0x000fe200078e4803 */
[----:B------:R-:W-:Y:S01]  /*0530*/  IMAD R7, R10, -0xc00, R7 ;  /* 0xfffff4000a077824 */ /* 0x000fe200078e0207 */
[----:B------:R-:W-:Y:S01]  /*0540*/  LOP3.LUT R10, R9, 0x10, R3, 0x78, !PT ;  /* 0x00000010090a7812 */ /* 0x000fe200078e7803 */
[----:B------:R-:W-:Y:S01]  /*0550*/  IMAD R8, R8, -0x1010, R5 ;  /* 0xffffeff008087824 */ /* 0x000fe200078e0205 */
[----:B------:R-:W-:Y:S01]  /*0560*/  LOP3.LUT R4, R28, 0x7, R3, 0xf8, !PT ;  /* 0x000000071c047812 */ /* 0x000fe200078ef803 */
[----:B------:R-:W-:Y:S02]  /*0570*/  IMAD R5, R7, 0x3c00, R6 ;  /* 0x00003c0007057824 */ /* 0x000fe400078e0206 */
[----:B------:R-:W-:-:S02]  /*0580*/  IMAD R8, R8, 0x3c00, R9 ;  /* 0x00003c0008087824 */ /* 0x000fc400078e0209 */
[----:B------:R-:W-:Y:S01]  /*0590*/  IMAD R21, R21, 0x20, R10 ;  /* 0x0000002015157824 */ /* 0x000fe200078e020a */
[----:B------:R-:W-:Y:S01]  /*05a0*/  IADD3 R18, P1, R5, c[0x0][0x168], RZ ;  /* 0x00005a0005127a10 */ /* 0x000fe20007f3e0ff */
[----:B------:R-:W-:Y:S01]  /*05b0*/  IMAD.SHL.U32 R6, R3, 0x2, RZ ;  /* 0x0000000203067824 */ /* 0x000fe200078e00ff */
[----:B------:R-:W-:Y:S01]  /*05c0*/  IADD3 R16, P0, R8, c[0x0][0x160], RZ ;  /* 0x0000580008107a10 */ /* 0x000fe20007f1e0ff */
[----:B------:R-:W-:Y:S01]  /*05d0*/  IMAD R7, R12, 0x20, R11 ;  /* 0x000000200c077824 */ /* 0x000fe200078e020b */
[----:B------:R-:W-:Y:S01]  /*05e0*/  LEA.HI.X.SX32 R19, R5, c[0x0][0x16c], 0x1, P1 ;  /* 0x00005b0005137a11 */ /* 0x000fe200008f0eff */
[----:B------:R-:W-:Y:S01]  /*05f0*/  IMAD.MOV.U32 R3, RZ, RZ, RZ ;  /* 0x000000ffff037224 */ /* 0x000fe200078e00ff */
[----:B------:R-:W-:Y:S01]  /*0600*/  LEA.HI.X.SX32 R17, R8, c[0x0][0x164], 0x1, P0 ;  /* 0x0000590008117a11 */ /* 0x000fe200000f0eff */
[----:B------:R-:W-:Y:S01]  /*0610*/  CS2R R10, SRZ ;  /* 0x00000000000a7805 */ /* 0x000fe2000001ff00 */
[----:B------:R-:W-:Y:S01]  /*0620*/  LOP3.LUT R5, R23, 0x10, R6, 0x48, !PT ;  /* 0x0000001017057812 */ /* 0x000fe200078e4806 */
[----:B------:R-:W-:Y:S01]  /*0630*/  CS2R R8, SRZ ;  /* 0x0000000000087805 */ /* 0x000fe2000001ff00 */
[----:B------:R-:W-:Y:S01]  /*0640*/  IADD3 R29, P0, R18, 0x80, RZ ;  /* 0x00000080121d7810 */ /* 0x000fe20007f1e0ff */
[----:B------:R1:W-:Y:S01]  /*0650*/  LDGSTS.E.64 [R21], [R16.64] ;  /* 0x0000000010157fae */ /* 0x0003e2000b921a44 */
[----:B------:R-:W-:Y:S01]  /*0660*/  IADD3 R34, P1, R16, 0x80, RZ ;  /* 0x0000008010227810 */ /* 0x000fe20007f3e0ff */
[----:B------:R-:W-:Y:S01]  /*0670*/  IMAD R5, R4, 0x20, R5 ;  /* 0x0000002004057824 */ /* 0x000fe200078e0205 */
[----:B------:R-:W-:Y:S01]  /*0680*/  CS2R R12, SRZ ;  /* 0x00000000000c7805 */ /* 0x000fe2000001ff00 */
[----:B------:R-:W0:Y:S01]  /*0690*/  LDGDEPBAR ;  /* 0x00000000000079af */ /* 0x000e220000000000 */
[----:B------:R-:W-:-:S02]  /*06a0*/  IMAD.MOV.U32 R4, RZ, RZ, RZ ;  /* 0x000000ffff047224 */ /* 0x000fc400078e00ff */
[----:B------:R-:W-:Y:S01]  /*06b0*/  IMAD.X R37, RZ, RZ, R19, P0 ;  /* 0x000000ffff257224 */ /* 0x000fe200000e0613 */
[----:B------:R1:W-:Y:S01]  /*06c0*/  LDGSTS.E [R20+0x2000], [R18.64] ;  /* 0x0200000012147fae */ /* 0x0003e2000b921844 */
[----:B------:R-:W-:-:S03]  /*06d0*/  IMAD.X R31, RZ, RZ, R17, P1 ;  /* 0x000000ffff1f7224 */ /* 0x000fc600008e0611 */
[----:B------:R-:W0:Y:S04]  /*06e0*/  LDGDEPBAR ;  /* 0x00000000000079af */ /* 0x000e280000000000 */
[----:B------:R-:W-:Y:S06]  /*06f0*/  BAR.SYNC.DEFER_BLOCKING 0x0 ;  /* 0x0000000000007b1d */ /* 0x000fec0000010000 */
[----:B------:R-:W-:Y:S01]  /*0700*/  @!PT LDS RZ, [RZ] ;  /* 0x00000000fffff984 */ /* 0x000fe20000000800 */
[----:B------:R-:W-:Y:S01]  /*0710*/  @!PT LDS RZ, [RZ] ;  /* 0x00000000fffff984 */ /* 0x000fe20000000800 */
[----:B------:R-:W-:Y:S01]  /*0720*/  @!PT LDS RZ, [RZ] ;  /* 0x00000000fffff984 */ /* 0x000fe20000000800 */
[----:B------:R1:W-:Y:S04]  /*0730*/  LDGSTS.E.64 [R21+0x800], [R16.64+0x20] ;  /* 0x0080002010157fae */ /* 0x0003e8000b921a44 */
[----:B------:R-:W0:Y:S04]  /*0740*/  LDGDEPBAR ;  /* 0x00000000000079af */ /* 0x000e280000000000 */
[----:B------:R1:W-:Y:S04]  /*0750*/  LDGSTS.E [R20+0x2400], [R18.64+0x20] ;  /* 0x0240002012147fae */ /* 0x0003e8000b921844 */
        /* <DEDUP_REMOVED lines=16> */
[----:B------:R-:W0:Y:S02]  /*0860*/  LDGDEPBAR ;  /* 0x00000000000079af */ /* 0x000e240000000000 */
.L_x_0:
[----:B------:R-:W-:-:S04]  /*0870*/  DEPBAR.LE SB0, 0x6 ;  /* 0x000081800000791a */ /* 0x000fc80000000000 */
[----:B------:R-:W-:Y:S01]  /*0880*/  IADD3 R36, R36, 0x1, RZ ;  /* 0x0000000124247810 */ /* 0x000fe20007ffe0ff */
[----:B------:R-:W-:Y:S01]  /*0890*/  IMAD.MOV.U32 R32, RZ, RZ, R29 ;  /* 0x000000ffff207224 */ /* 0x000fe200078e001d */
[----:B------:R-:W-:Y:S01]  /*08a0*/  IADD3 R35, R35, 0x1, RZ ;  /* 0x0000000123237810 */ /* 0x000fe20007ffe0ff */
[----:B------:R-:W-:Y:S01]  /*08b0*/  IMAD.MOV.U32 R33, RZ, RZ, R37 ;  /* 0x000000ffff217224 */ /* 0x000fe200078e0025 */
[----:B------:R-:W-:Y:S01]  /*08c0*/  BAR.SYNC.DEFER_BLOCKING 0x0 ;  /* 0x0000000000007b1d */ /* 0x000fe20000010000 */
[C---:B------:R-:W-:Y:S02]  /*08d0*/  ISETP.GE.AND P0, PT, R36.reuse, 0x4, PT ;  /* 0x000000042400780c */ /* 0x040fe40003f06270 */
[----:B------:R-:W-:Y:S02]  /*08e0*/  ISETP.GE.AND P1, PT, R35, 0x4, PT ;  /* 0x000000042300780c */ /* 0x000fe40003f26270 */
[----:B------:R-:W-:Y:S02]  /*08f0*/  SEL R36, R36, RZ, !P0 ;  /* 0x000000ff24247207 */ /* 0x000fe40004000000 */
[----:B------:R-:W-:-:S02]  /*0900*/  ISETP.GE.U32.AND P0, PT, R3, 0x1dc, PT ;  /* 0x000001dc0300780c */ /* 0x000fc40003f06070 */
[----:B------:R-:W-:Y:S01]  /*0910*/  SEL R35, R35, RZ, !P1 ;  /* 0x000000ff23237207 */ /* 0x000fe20004800000 */
[----:B-1----:R-:W-:Y:S01]  /*0920*/  IMAD R16, R36, 0x800, R7 ;  /* 0x0000080024107824 */ /* 0x002fe200078e0207 */
[----:B------:R-:W-:Y:S01]  /*0930*/  ISETP.GE.U32.AND.EX P0, PT, R4, RZ, PT, P0 ;  /* 0x000000ff0400720c */ /* 0x000fe20003f06100 */
[----:B------:R-:W-:Y:S01]  /*0940*/  IMAD R30, R36, 0x400, R5 ;  /* 0x00000400241e7824 */ /* 0x000fe200078e0205 */
[----:B------:R-:W-:-:S04]  /*0950*/  IADD3 R29, R35, 0x1, RZ ;  /* 0x00000001231d7810 */ /* 0x000fc80007ffe0ff */
[----:B------:R-:W-:Y:S04]  /*0960*/  LDSM.16.M88.2 R24, [R30+0x2000] ;  /* 0x002000001e18783b */ /* 0x000fe80000000100 */
[----:B------:R-:W1:Y:S02]  /*0970*/  LDSM.16.M88.4 R16, [R16] ;  /* 0x000000001010783b */ /* 0x000e640000000200 */
[----:B-1----:R-:W-:Y:S02]  /*0980*/  IMMA.16832.S8.S8.SAT R8, R16.ROW, R24.COL, R8 ;  /* 0x0000001810087237 */ /* 0x002fe40000445c08 */
[----:B------:R1:W2:Y:S02]  /*0990*/  LDSM.16.M88.2 R24, [R30+0x2200] ;  /* 0x002200001e18783b */ /* 0x0002a40000000100 */
[----:B-1----:R-:W-:Y:S01]  /*09a0*/  IMAD.MOV.U32 R30, RZ, RZ, R34 ;  /* 0x000000ffff1e7224 */ /* 0x002fe200078e0022 */
[----:B------:R-:W-:-:S03]  /*09b0*/  IADD3 R34, R36, 0x1, RZ ;  /* 0x0000000124227810 */ /* 0x000fc60007ffe0ff */
[----:B--2---:R-:W-:Y:S07]  /*09c0*/  IMMA.16832.S8.S8.SAT R12, R16.ROW, R24.COL, R12 ;  /* 0x00000018100c7237 */ /* 0x004fee0000445c0c */
[C---:B------:R-:W-:Y:S01]  /*09d0*/  IMAD R17, R35.reuse, 0x800, R21 ;  /* 0x0000080023117824 */ /* 0x040fe200078e0215 */
[----:B------:R-:W-:Y:S01]  /*09e0*/  BAR.SYNC.DEFER_BLOCKING 0x0 ;  /* 0x0000000000007b1d */ /* 0x000fe20000010000 */
[----:B------:R-:W-:-:S05]  /*09f0*/  IMAD R19, R35, 0x400, R20 ;  /* 0x0000040023137824 */ /* 0x000fca00078e0214 */
[----:B------:R-:W-:Y:S01]  /*0a00*/  @!PT LDS RZ, [RZ] ;  /* 0x00000000fffff984 */ /* 0x000fe20000000800 */
[----:B------:R-:W-:Y:S01]  /*0a10*/  @!PT LDS RZ, [RZ] ;  /* 0x00000000fffff984 */ /* 0x000fe20000000800 */
[----:B------:R-:W-:Y:S01]  /*0a20*/  @!PT LDS RZ, [RZ] ;  /* 0x00000000fffff984 */ /* 0x000fe20000000800 */
[----:B------:R1:W-:Y:S04]  /*0a30*/  LDGSTS.E.64 [R17], [R30.64], !P0 ;  /* 0x000000001e117fae */ /* 0x0003e8000c121a44 */
[----:B------:R-:W0:Y:S04]  /*0a40*/  LDGDEPBAR ;  /* 0x00000000000079af */ /* 0x000e280000000000 */
[----:B------:R1:W-:Y:S01]  /*0a50*/  LDGSTS.E [R19+0x2000], [R32.64], !P0 ;  /* 0x0200000020137fae */ /* 0x0003e2000c121844 */
[----:B------:R-:W-:-:S03]  /*0a60*/  ISETP.GE.AND P0, PT, R34, 0x4, PT ;  /* 0x000000042200780c */ /* 0x000fc60003f06270 */
[----:B------:R-:W0:Y:S01]  /*0a70*/  LDGDEPBAR ;  /* 0x00000000000079af */ /* 0x000e220000000000 */
[----:B------:R-:W-:-:S05]  /*0a80*/  SEL R34, R34, RZ, !P0 ;  /* 0x000000ff22227207 */ /* 0x000fca0004000000 */
[C---:B------:R-:W-:Y:S02]  /*0a90*/  IMAD R16, R34.reuse, 0x800, R7 ;  /* 0x0000080022107824 */ /* 0x040fe400078e0207 */
[C---:B------:R-:W-:Y:S01]  /*0aa0*/  IMAD R36, R34.reuse, 0x400, R5 ;  /* 0x0000040022247824 */ /* 0x040fe200078e0205 */
[----:B------:R-:W-:Y:S01]  /*0ab0*/  IADD3 R34, R34, 0x1, RZ ;  /* 0x0000000122227810 */ /* 0x000fe20007ffe0ff */
[----:B------:R-:W-:-:S04]  /*0ac0*/  DEPBAR.LE SB0, 0x6 ;  /* 0x000081800000791a */ /* 0x000fc80000000000 */
[----:B------:R-:W-:Y:S06]  /*0ad0*/  BAR.SYNC.DEFER_BLOCKING 0x0 ;  /* 0x0000000000007b1d */ /* 0x000fec0000010000 */
[----:B------:R-:W-:Y:S04]  /*0ae0*/  LDSM.16.M88.2 R24, [R36+0x2000] ;  /* 0x002000002418783b */ /* 0x000fe80000000100 */
[----:B-1----:R-:W1:Y:S02]  /*0af0*/  LDSM.16.M88.4 R16, [R16] ;  /* 0x000000001010783b */ /* 0x002e640000000200 */
[C---:B-1----:R-:W-:Y:S02]  /*0b00*/  IMMA.16832.S8.S8.SAT R8, R16.reuse.ROW, R24.COL, R8 ;  /* 0x0000001810087237 */ /* 0x042fe40000445c08 */
[----:B------:R-:W1:Y:S06]  /*0b10*/  LDSM.16.M88.2 R24, [R36+0x2200] ;  /* 0x002200002418783b */ /* 0x000e6c0000000100 */
[----:B-1----:R-:W-:Y:S01]  /*0b20*/  IMMA.16832.S8.S8.SAT R12, R16.ROW, R24.COL, R12 ;  /* 0x00000018100c7237 */ /* 0x002fe20000445c0c */
[----:B------:R-:W-:Y:S06]  /*0b30*/  BAR.SYNC.DEFER_BLOCKING 0x0 ;  /* 0x0000000000007b1d */ /* 0x000fec0000010000 */
[----:B------:R-:W-:-:S04]  /*0b40*/  IADD3 R17, P1, R3, 0x1, RZ ;  /* 0x0000000103117810 */ /* 0x000fc80007f3e0ff */
[----:B------:R-:W-:Y:S01]  /*0b50*/  ISETP.GE.U32.AND P0, PT, R17, 0x1dc, PT ;  /* 0x000001dc1100780c */ /* 0x000fe20003f06070 */
[----:B------:R-:W-:Y:S01]  /*0b60*/  IMAD.X R17, RZ, RZ, R4, P1 ;  /* 0x000000ffff117224 */ /* 0x000fe200008e0604 */
[----:B------:R-:W-:-:S04]  /*0b70*/  ISETP.GE.AND P1, PT, R29, 0x4, PT ;  /* 0x000000041d00780c */ /* 0x000fc80003f26270 */
[----:B------:R-:W-:Y:S02]  /*0b80*/  ISETP.GE.U32.AND.EX P0, PT, R17, RZ, PT, P0 ;  /* 0x000000ff1100720c */ /* 0x000fe40003f06100 */
[----:B------:R-:W-:-:S05]  /*0b90*/  SEL R29, R29, RZ, !P1 ;  /* 0x000000ff1d1d7207 */ /* 0x000fca0004800000 */
[C---:B------:R-:W-:Y:S02]  /*0ba0*/  IMAD R17, R29.reuse, 0x800, R21 ;  /* 0x000008001d117824 */ /* 0x040fe400078e0215 */
[C---:B------:R-:W-:Y:S01]  /*0bb0*/  IMAD R37, R29.reuse, 0x400, R20 ;  /* 0x000004001d257824 */ /* 0x040fe200078e0214 */
[----:B------:R-:W-:-:S03]  /*0bc0*/  IADD3 R29, R29, 0x1, RZ ;  /* 0x000000011d1d7810 */ /* 0x000fc60007ffe0ff */
[----:B------:R-:W-:Y:S01]  /*0bd0*/  @!PT LDS RZ, [RZ] ;  /* 0x00000000fffff984 */ /* 0x000fe20000000800 */
[----:B------:R-:W-:Y:S01]  /*0be0*/  @!PT LDS RZ, [RZ] ;  /* 0x00000000fffff984 */ /* 0x000fe20000000800 */
[----:B------:R-:W-:Y:S01]  /*0bf0*/  @!PT LDS RZ, [RZ] ;  /* 0x00000000fffff984 */ /* 0x000fe20000000800 */
[----:B------:R1:W-:Y:S04]  /*0c00*/  LDGSTS.E.64 [R17], [R30.64+0x20], !P0 ;  /* 0x000000201e117fae */ /* 0x0003e8000c121a44 */
[----:B------:R-:W0:Y:S04]  /*0c10*/  LDGDEPBAR ;  /* 0x00000000000079af */ /* 0x000e280000000000 */
[----:B------:R2:W-:Y:S01]  /*0c20*/  LDGSTS.E [R37+0x2000], [R32.64+0x20], !P0 ;  /* 0x0200002020257fae */ /* 0x0005e2000c121844 */
        /* <DEDUP_REMOVED lines=21> */
[C---:B--2---:R-:W-:Y:S01]  /*0d80*/  IMAD R37, R29.reuse, 0x400, R20 ;  /* 0x000004001d257824 */ /* 0x044fe200078e0214 */
        /* <DEDUP_REMOVED lines=69> */
[----:B------:R-:W-:Y:S01]  /*11e0*/  IMAD R34, R36, 0x400, R5 ;  /* 0x0000040024227824 */ /* 0x000fe200078e0205 */
[----:B------:R-:W-:-:S04]  /*11f0*/  DEPBAR.LE SB0, 0x6 ;  /* 0x000081800000791a */ /* 0x000fc80000000000 */
[----:B------:R-:W-:Y:S06]  /*1200*/  BAR.SYNC.DEFER_BLOCKING 0x0 ;  /* 0x0000000000007b1d */ /* 0x000fec0000010000 */
[----:B------:R-:W-:Y:S04]  /*1210*/  LDSM.16.M88.2 R24, [R34+0x2000] ;  /* 0x002000002218783b */ /* 0x000fe80000000100 */
[----:B-1----:R-:W1:Y:S02]  /*1220*/  LDSM.16.M88.4 R16, [R16] ;  /* 0x000000001010783b */ /* 0x002e640000000200 */
[C---:B-1----:R-:W-:Y:S02]  /*1230*/  IMMA.16832.S8.S8.SAT R8, R16.reuse.ROW, R24.COL, R8 ;  /* 0x0000001810087237 */ /* 0x042fe40000445c08 */
[----:B------:R1:W3:Y:S04]  /*1240*/  LDSM.16.M88.2 R24, [R34+0x2200] ;  /* 0x002200002218783b */ /* 0x0002e80000000100 */
[----:B------:R-:W-:Y:S01]  /*1250*/  BAR.SYNC.DEFER_BLOCKING 0x0 ;  /* 0x0000000000007b1d */ /* 0x000fe20000010000 */
[----:B-1----:R-:W-:Y:S01]  /*1260*/  IADD3 R34, P2, R30, 0xc0, RZ ;  /* 0x000000c01e227810 */ /* 0x002fe20007f5e0ff */
[----:B---3--:R-:W-:Y:S07]  /*1270*/  IMMA.16832.S8.S8.SAT R12, R16.ROW, R24.COL, R12 ;  /* 0x00000018100c7237 */ /* 0x008fee0000445c0c */
[----:B------:R-:W-:-:S04]  /*1280*/  IADD3 R17, P1, R3, 0x5, RZ ;  /* 0x0000000503117810 */ /* 0x000fc80007f3e0ff */
[----:B------:R-:W-:Y:S01]  /*1290*/  ISETP.GE.U32.AND P0, PT, R17, 0x1dc, PT ;  /* 0x000001dc1100780c */ /* 0x000fe20003f06070 */
[----:B------:R-:W-:Y:S01]  /*12a0*/  IMAD.X R17, RZ, RZ, R4, P1 ;  /* 0x000000ffff117224 */ /* 0x000fe200008e0604 */
[----:B------:R-:W-:-:S04]  /*12b0*/  ISETP.GE.AND P1, PT, R29, 0x4, PT ;  /* 0x000000041d00780c */ /* 0x000fc80003f26270 */
[----:B------:R-:W-:Y:S02]  /*12c0*/  ISETP.GE.U32.AND.EX P0, PT, R17, RZ, PT, P0 ;  /* 0x000000ff1100720c */ /* 0x000fe40003f06100 */
[----:B------:R-:W-:Y:S02]  /*12d0*/  SEL R35, R29, RZ, !P1 ;  /* 0x000000ff1d237207 */ /* 0x000fe40004800000 */
[----:B------:R-:W-:-:S03]  /*12e0*/  IADD3 R29, P1, R32, 0xc0, RZ ;  /* 0x000000c0201d7810 */ /* 0x000fc60007f3e0ff */
[C---:B------:R-:W-:Y:S02]  /*12f0*/  IMAD R17, R35.reuse, 0x800, R21 ;  /* 0x0000080023117824 */ /* 0x040fe400078e0215 */
[----:B------:R-:W-:Y:S02]  /*1300*/  IMAD R19, R35, 0x400, R20 ;  /* 0x0000040023137824 */ /* 0x000fe400078e0214 */
[----:B--2---:R-:W-:Y:S02]  /*1310*/  IMAD.X R37, RZ, RZ, R33, P1 ;  /* 0x000000ffff257224 */ /* 0x004fe400008e0621 */
[----:B------:R-:W-:Y:S01]  /*1320*/  @!PT LDS RZ, [RZ] ;  /* 0x00000000fffff984 */ /* 0x000fe20000000800 */
[----:B------:R-:W-:Y:S01]  /*1330*/  @!PT LDS RZ, [RZ] ;  /* 0x00000000fffff984 */ /* 0x000fe20000000800 */
[----:B------:R-:W-:Y:S01]  /*1340*/  @!PT LDS RZ, [RZ] ;  /* 0x00000000fffff984 */ /* 0x000fe20000000800 */
[----:B------:R1:W-:Y:S04]  /*1350*/  LDGSTS.E.64 [R17], [R30.64+0xa0], !P0 ;  /* 0x000000a01e117fae */ /* 0x0003e8000c121a44 */
[----:B------:R-:W0:Y:S04]  /*1360*/  LDGDEPBAR ;  /* 0x00000000000079af */ /* 0x000e280000000000 */
[----:B------:R2:W-:Y:S01]  /*1370*/  LDGSTS.E [R19+0x2000], [R32.64+0xa0], !P0 ;  /* 0x020000a020137fae */ /* 0x0005e2000c121844 */
[----:B------:R-:W-:-:S03]  /*1380*/  IADD3 R3, P0, R3, 0x6, RZ ;  /* 0x0000000603037810 */ /* 0x000fc60007f1e0ff */
[----:B------:R-:W0:Y:S01]  /*1390*/  LDGDEPBAR ;  /* 0x00000000000079af */ /* 0x000e220000000000 */
[----:B-1----:R-:W-:Y:S02]  /*13a0*/  IMAD.X R31, RZ, RZ, R31, P2 ;  /* 0x000000ffff1f7224 */ /* 0x002fe400010e061f */
[----:B------:R-:W-:Y:S01]  /*13b0*/  IMAD.X R4, RZ, RZ, R4, P0 ;  /* 0x000000ffff047224 */ /* 0x000fe200000e0604 */
[----:B------:R-:W-:-:S04]  /*13c0*/  ISETP.NE.U32.AND P0, PT, R3, 0x1e0, PT ;  /* 0x000001e00300780c */ /* 0x000fc80003f05070 */
[----:B------:R-:W-:-:S13]  /*13d0*/  ISETP.NE.AND.EX P0, PT, R4, RZ, PT, P0 ;  /* 0x000000ff0400720c */ /* 0x000fda0003f05300 */
[----:B--2---:R-:W-:Y:S05]  /*13e0*/  @P0 BRA `(.L_x_0) ;  /* 0xfffff48000000947 */ /* 0x004fea000383ffff */
[----:B------:R-:W-:Y:S01]  /*13f0*/  LOP3.LUT R3, R22, 0x2e0, RZ, 0xc0, !PT ;  /* 0x000002e016037812 */ /* 0x000fe200078ec0ff */
[----:B------:R-:W-:-:S04]  /*1400*/  DEPBAR.LE SB0, 0x0 ;  /* 0x000080000000791a */ /* 0x000fc80000000000 */
[----:B------:R-:W-:Y:S02]  /*1410*/  LOP3.LUT R3, R3, 0x6, R6, 0xf8, !PT ;  /* 0x0000000603037812 */ /* 0x000fe400078ef806 */
[----:B------:R-:W-:Y:S02]  /*1420*/  LOP3.LUT R16, R23, 0x3fc, RZ, 0xc0, !PT ;  /* 0x000003fc17107812 */ /* 0x000fe400078ec0ff */
[----:B------:R-:W-:Y:S01]  /*1430*/  LOP3.LUT R0, R0, 0x1c, R23, 0xf8, !PT ;  /* 0x0000001c00007812 */ /* 0x000fe200078ef817 */
[----:B------:R-:W-:Y:S01]  /*1440*/  IMAD R3, R26, 0x8, R3 ;  /* 0x000000081a037824 */ /* 0x000fe200078e0203 */
[----:B------:R-:W-:Y:S01]  /*1450*/  LOP3.LUT R19, R16, 0x400, RZ, 0xfc, !PT ;  /* 0x0000040010137812 */ /* 0x000fe200078efcff */
[----:B------:R-:W-:Y:S01]  /*1460*/  BAR.SYNC.DEFER_BLOCKING 0x0 ;  /* 0x0000000000007b1d */ /* 0x000fe20000010000 */
[----:B------:R-:W-:Y:S02]  /*1470*/  ISETP.GE.AND P0, PT, R0, 0xc00, PT ;  /* 0x00000c000000780c */ /* 0x000fe40003f06270 */
[----:B------:R-:W-:-:S02]  /*1480*/  IADD3 R5, R3, 0x100, RZ ;  /* 0x0000010003057810 */ /* 0x000fc40007ffe0ff */
[--C-:B------:R-:W-:Y:S01]  /*1490*/  SHF.R.U32.HI R4, RZ, 0x1, R3.reuse ;  /* 0x00000001ff047819 */ /* 0x100fe20000011603 */
[----:B------:R-:W-:Y:S01]  /*14a0*/  IMAD.IADD R3, R28, 0x1, R3 ;  /* 0x000000011c037824 */ /* 0x000fe200078e0203 */
[----:B------:R-:W-:Y:S02]  /*14b0*/  SHF.R.U32.HI R5, RZ, 0x1, R5 ;  /* 0x00000001ff057819 */ /* 0x000fe40000011605 */
[----:B------:R-:W-:Y:S02]  /*14c0*/  LOP3.LUT R4, R4, 0x3fc, RZ, 0xc0, !PT ;  /* 0x000003fc04047812 */ /* 0x000fe400078ec0ff */
[----:B------:R-:W-:Y:S02]  /*14d0*/  LOP3.LUT R6, R5, 0x3f0, RZ, 0xc0, !PT ;  /* 0x000003f005067812 */ /* 0x000fe400078ec0ff */
[----:B------:R-:W-:Y:S01]  /*14e0*/  SHF.R.U32.HI R5, RZ, 0x1, R23 ;  /* 0x00000001ff057819 */ /* 0x000fe20000011617 */
[C---:B------:R-:W-:Y:S01]  /*14f0*/  IMAD R17, R3.reuse, 0x4, R4 ;  /* 0x0000000403117824 */ /* 0x040fe200078e0204 */
[----:B------:R-:W-:Y:S01]  /*1500*/  SHF.R.U32.HI R19, RZ, 0x1, R19 ;  /* 0x00000001ff137819 */ /* 0x000fe20000011613 */
[----:B------:R-:W-:Y:S01]  /*1510*/  IMAD R18, R3, 0x4, R6 ;  /* 0x0000000403127824 */ /* 0x000fe200078e0206 */
[----:B------:R-:W-:-:S02]  /*1520*/  LOP3.LUT R5, R5, 0x1f0, RZ, 0xc0, !PT ;  /* 0x000001f005057812 */ /* 0x000fc400078ec0ff */
[C---:B------:R-:W-:Y:S02]  /*1530*/  LOP3.LUT R3, R2.reuse, R27, RZ, 0xfc, !PT ;  /* 0x0000001b02037212 */ /* 0x040fe400078efcff */
[----:B------:R-:W-:Y:S01]  /*1540*/  LOP3.LUT R2, R2, 0x20, R27, 0xfe, !PT ;  /* 0x0000002002027812 */ /* 0x000fe200078efe1b */
[----:B------:R-:W-:Y:S01]  /*1550*/  IMAD R5, R16, 0x4, R5 ;  /* 0x0000000410057824 */ /* 0x000fe200078e0205 */
[C---:B------:R-:W-:Y:S01]  /*1560*/  ISETP.LT.AND P1, PT, R3.reuse, 0x1010, !P0 ;  /* 0x000010100300780c */ /* 0x040fe20004721270 */
[----:B------:R1:W-:Y:S01]  /*1570*/  STS.64 [R17], R8 ;  /* 0x0000000811007388 */ /* 0x0003e20000000a00 */
[----:B------:R-:W-:Y:S01]  /*1580*/  ISETP.LT.AND P0, PT, R2, 0x1010, !P0 ;  /* 0x000010100200780c */ /* 0x000fe20004701270 */
[----:B------:R-:W-:Y:S01]  /*1590*/  IMAD R0, R3, 0xc00, R0 ;  /* 0x00000c0003007824 */ /* 0x000fe200078e0200 */
[----:B------:R-:W-:Y:S01]  /*15a0*/  LOP3.LUT R19, R19, 0x3f0, RZ, 0xc0, !PT ;  /* 0x000003f013137812 */ /* 0x000fe200078ec0ff */
[----:B------:R-:W-:Y:S04]  /*15b0*/  STS.64 [R18+0x400], R10 ;  /* 0x0004000a12007388 */ /* 0x000fe80000000a00 */
[----:B------:R-:W-:Y:S01]  /*15c0*/  STS.64 [R17+0x40], R12 ;  /* 0x0000400c11007388 */ /* 0x000fe20000000a00 */
[----:B------:R-:W-:-:S03]  /*15d0*/  IMAD R19, R16, 0x4, R19 ;  /* 0x0000000410137824 */ /* 0x000fc600078e0213 */
[----:B------:R-:W-:Y:S01]  /*15e0*/  STS.64 [R18+0x440], R14 ;  /* 0x0004400e12007388 */ /* 0x000fe20000000a00 */
[----:B-1----:R-:W-:-:S03]  /*15f0*/  IMAD.MOV.U32 R9, RZ, RZ, 0x4 ;  /* 0x00000004ff097424 */ /* 0x002fc600078e00ff */
[----:B------:R-:W-:Y:S01]  /*1600*/  BAR.SYNC.DEFER_BLOCKING 0x0 ;  /* 0x0000000000007b1d */ /* 0x000fe20000010000 */
[----:B------:R-:W-:-:S05]  /*1610*/  IMAD.WIDE R2, R0, R9, c[0x0][0x170] ;  /* 0x00005c0000027625 */ /* 0x000fca00078e0209 */
[----:B------:R-:W1:Y:S04]  /*1620*/  LDS.128 R4, [R5] ;  /* 0x0000000005047984 */ /* 0x000e680000000c00 */
[----:B-1----:R1:W-:Y:S01]  /*1630*/  @P1 STG.E.128 [R2.64], R4 ;  /* 0x0000000402001986 */ /* 0x0023e2000c101d04 */
[----:B------:R-:W-:Y:S05]  /*1640*/  @!P0 EXIT ;  /* 0x000000000000894d */ /* 0x000fea0003800000 */
[----:B------:R-:W2:Y:S01]  /*1650*/  LDS.128 R16, [R19+0x1000] ;  /* 0x0010000013107984 */ /* 0x000ea20000000c00 */
[----:B-1----:R-:W-:-:S05]  /*1660*/  IADD3 R2, R0, 0x18000, RZ ;  /* 0x0001800000027810 */ /* 0x002fca0007ffe0ff */
[----:B------:R-:W-:-:S05]  /*1670*/  IMAD.WIDE R2, R2, R9, c[0x0][0x170] ;  /* 0x00005c0002027625 */ /* 0x000fca00078e0209 */
[----:B--2---:R-:W-:Y:S01]  /*1680*/  STG.E.128 [R2.64], R16 ;  /* 0x0000001002007986 */ /* 0x004fe2000c101d04 */
[----:B------:R-:W-:Y:S05]  /*1690*/  EXIT ;  /* 0x000000000000794d */ /* 0x000fea0003800000 */
.L_x_1:
[----:B------:R-:W-:-:S00]  /*16a0*/  BRA `(.L_x_1) ;  /* 0xfffffff000007947 */ /* 0x000fc0000383ffff */
[----:B------:R-:W-:-:S00]  /*16b0*/  NOP ;  /* 0x0000000000007918 */ /* 0x000fc00000000000 */
        /* <DEDUP_REMOVED lines=12> */
.L_x_2:


//--------------------- .nv.shared.triton_mm      --------------------------
	.section	.nv.shared.triton_mm,"aw",@nobits
	.sectionflags	@""
	.align	16
